//
// Generated by NVIDIA NVVM Compiler
//
// Compiler Build ID: CL-36424714
// Cuda compilation tools, release 13.0, V13.0.88
// Based on NVVM 20.0.0
//

.version 9.0
.target sm_100
.address_size 64

	// .globl	_Z23calculate_triliterationPfS_S_S_S_
.global .align 4 .u32 dNUM;
.global .align 4 .u32 dBLOCK_N;
.const .align 4 .u32 dTHREAD_N;
.extern .shared .align 16 .b8 temp[];

.visible .entry _Z23calculate_triliterationPfS_S_S_S_(
	.param .u64 .ptr .align 1 _Z23calculate_triliterationPfS_S_S_S__param_0,
	.param .u64 .ptr .align 1 _Z23calculate_triliterationPfS_S_S_S__param_1,
	.param .u64 .ptr .align 1 _Z23calculate_triliterationPfS_S_S_S__param_2,
	.param .u64 .ptr .align 1 _Z23calculate_triliterationPfS_S_S_S__param_3,
	.param .u64 .ptr .align 1 _Z23calculate_triliterationPfS_S_S_S__param_4
)
{
	.reg .pred 	%p<4>;
	.reg .b32 	%r<17>;
	.reg .b32 	%f<13>;
	.reg .b64 	%rd<15>;

	ld.param.u64 	%rd5, [_Z23calculate_triliterationPfS_S_S_S__param_0];
	ld.param.u64 	%rd6, [_Z23calculate_triliterationPfS_S_S_S__param_1];
	ld.param.u64 	%rd7, [_Z23calculate_triliterationPfS_S_S_S__param_2];
	ld.param.u64 	%rd8, [_Z23calculate_triliterationPfS_S_S_S__param_3];
	mov.u32 	%r8, %ctaid.x;
	mov.u32 	%r1, %tid.x;
	ld.const.u32 	%r2, [dTHREAD_N];
	mad.lo.s32 	%r16, %r2, %r8, %r1;
	ld.global.u32 	%r9, [dNUM];
	setp.ge.s32 	%p1, %r16, %r9;
	@%p1 bra 	$L__BB0_5;
	ld.global.u32 	%r10, [dBLOCK_N];
	shl.b32 	%r11, %r1, 2;
	mov.u32 	%r12, temp;
	add.s32 	%r4, %r12, %r11;
	mul.lo.s32 	%r5, %r10, %r2;
	cvta.to.global.u64 	%rd1, %rd5;
	cvta.to.global.u64 	%rd2, %rd6;
	cvta.to.global.u64 	%rd3, %rd7;
	cvta.to.global.u64 	%rd4, %rd8;
$L__BB0_2:
	mul.wide.s32 	%rd9, %r16, 4;
	add.s64 	%rd10, %rd1, %rd9;
	ld.global.f32 	%f1, [%rd10];
	add.s64 	%rd11, %rd2, %rd9;
	ld.global.f32 	%f2, [%rd11];
	add.f32 	%f3, %f1, %f2;
	add.s64 	%rd12, %rd3, %rd9;
	ld.global.f32 	%f4, [%rd12];
	add.f32 	%f5, %f3, %f4;
	st.shared.f32 	[%r4], %f5;
	bar.sync 	0;
	and.b32  	%r13, %r16, 3;
	setp.ne.s32 	%p2, %r13, 0;
	@%p2 bra 	$L__BB0_4;
	ld.shared.f32 	%f6, [%r4];
	ld.shared.f32 	%f7, [%r4+4];
	add.f32 	%f8, %f6, %f7;
	ld.shared.f32 	%f9, [%r4+8];
	add.f32 	%f10, %f8, %f9;
	ld.shared.f32 	%f11, [%r4+12];
	add.f32 	%f12, %f10, %f11;
	shr.s32 	%r14, %r16, 2;
	mul.wide.s32 	%rd13, %r14, 4;
	add.s64 	%rd14, %rd4, %rd13;
	st.global.f32 	[%rd14], %f12;
$L__BB0_4:
	bar.sync 	0;
	add.s32 	%r16, %r16, %r5;
	ld.global.u32 	%r15, [dNUM];
	setp.lt.s32 	%p3, %r16, %r15;
	@%p3 bra 	$L__BB0_2;
$L__BB0_5:
	ret;

}


// ===== COMPILED SASS (sm_100) =====

	.target	sm_100

	.elftype	@"ET_EXEC"


//--------------------- .note.nv.tkinfo           --------------------------
	.section	.note.nv.tkinfo,"",@"SHT_NOTE"
	.sectionflags	@"SHF_NOTE_NV_TKINFO"
	.tkinfo
        /*0018*/ 	.word	0x00000002
        /*0030*/ 	.string	""
        /*0030*/ 	.string	"ptxas"
        /*0030*/ 	.string	"Cuda compilation tools, release 13.0, V13.0.88"
        /*0030*/ 	.string	"Build cuda_13.0.r13.0/compiler.36424714_0"
        /*0030*/ 	.string	"-arch sm_100 -m 64 "



//--------------------- .note.nv.cuinfo           --------------------------
	.section	.note.nv.cuinfo,"",@"SHT_NOTE"
	.sectionflags	@"SHF_NOTE_NV_CUINFO"
        /*0018*/ 	.short	0x0002
        /*001a*/ 	.short	0x0064
        /*001c*/ 	.short	0x0082
	.zero		2


//--------------------- .nv.info                  --------------------------
	.section	.nv.info,"",@"SHT_CUDA_INFO"
	.align	4


	//----- nvinfo : EIATTR_REGCOUNT
	.align		4
        /*0000*/ 	.byte	0x04, 0x2f
        /*0002*/ 	.short	(.L_4 - .L_3)
	.align		4
.L_3:
        /*0004*/ 	.word	index@(_Z23calculate_triliterationPfS_S_S_S_)
        /*0008*/ 	.word	0x0000001a


	//----- nvinfo : EIATTR_FRAME_SIZE
	.align		4
.L_4:
        /*000c*/ 	.byte	0x04, 0x11
        /*000e*/ 	.short	(.L_6 - .L_5)
	.align		4
.L_5:
        /*0010*/ 	.word	index@(_Z23calculate_triliterationPfS_S_S_S_)
        /*0014*/ 	.word	0x00000000


	//----- nvinfo : EIATTR_MIN_STACK_SIZE
	.align		4
.L_6:
        /*0018*/ 	.byte	0x04, 0x12
        /*001a*/ 	.short	(.L_8 - .L_7)
	.align		4
.L_7:
        /*001c*/ 	.word	index@(_Z23calculate_triliterationPfS_S_S_S_)
        /*0020*/ 	.word	0x00000000
.L_8:


//--------------------- .nv.compat                --------------------------
	.section	.nv.compat,"",@"SHT_CUDA_COMPAT_INFO"
	.align	4
        /*0000*/ 	.byte	0x02, 0x09, 0x00, 0x00, 0x02, 0x02, 0x01, 0x00, 0x02, 0x05, 0x05, 0x00, 0x03, 0x07, 0x01, 0x01
        /*0010*/ 	.byte	0x02, 0x03, 0x00, 0x00, 0x02, 0x06, 0x01, 0x00, 0x04, 0x0b, 0x08, 0x00, 0x09, 0x00, 0x00, 0x00
        /*0020*/ 	.byte	0x00, 0x00, 0x00, 0x00


//--------------------- .nv.info._Z23calculate_triliterationPfS_S_S_S_ --------------------------
	.section	.nv.info._Z23calculate_triliterationPfS_S_S_S_,"",@"SHT_CUDA_INFO"
	.sectionflags	@""
	.align	4


	//----- nvinfo : EIATTR_CUDA_API_VERSION
	.align		4
        /*0000*/ 	.byte	0x04, 0x37
        /*0002*/ 	.short	(.L_10 - .L_9)
.L_9:
        /*0004*/ 	.word	0x00000082


	//----- nvinfo : EIATTR_KPARAM_INFO
	.align		4
.L_10:
        /*0008*/ 	.byte	0x04, 0x17
        /*000a*/ 	.short	(.L_12 - .L_11)
.L_11:
        /*000c*/ 	.word	0x00000000
        /*0010*/ 	.short	0x0004
        /*0012*/ 	.short	0x0020
        /*0014*/ 	.byte	0x00, 0xf5, 0x21, 0x00


	//----- nvinfo : EIATTR_KPARAM_INFO
	.align		4
.L_12:
        /*0018*/ 	.byte	0x04, 0x17
        /*001a*/ 	.short	(.L_14 - .L_13)
.L_13:
        /*001c*/ 	.word	0x00000000
        /*0020*/ 	.short	0x0003
        /*0022*/ 	.short	0x0018
        /*0024*/ 	.byte	0x00, 0xf5, 0x21, 0x00


	//----- nvinfo : EIATTR_KPARAM_INFO
	.align		4
.L_14:
        /*0028*/ 	.byte	0x04, 0x17
        /*002a*/ 	.short	(.L_16 - .L_15)
.L_15:
        /*002c*/ 	.word	0x00000000
        /*0030*/ 	.short	0x0002
        /*0032*/ 	.short	0x0010
        /*0034*/ 	.byte	0x00, 0xf5, 0x21, 0x00


	//----- nvinfo : EIATTR_KPARAM_INFO
	.align		4
.L_16:
        /*0038*/ 	.byte	0x04, 0x17
        /*003a*/ 	.short	(.L_18 - .L_17)
.L_17:
        /*003c*/ 	.word	0x00000000
        /*0040*/ 	.short	0x0001
        /*0042*/ 	.short	0x0008
        /*0044*/ 	.byte	0x00, 0xf5, 0x21, 0x00


	//----- nvinfo : EIATTR_KPARAM_INFO
	.align		4
.L_18:
        /*0048*/ 	.byte	0x04, 0x17
        /*004a*/ 	.short	(.L_20 - .L_19)
.L_19:
        /*004c*/ 	.word	0x00000000
        /*0050*/ 	.short	0x0000
        /*0052*/ 	.short	0x0000
        /*0054*/ 	.byte	0x00, 0xf5, 0x21, 0x00


	//----- nvinfo : EIATTR_SPARSE_MMA_MASK
	.align		4
.L_20:
        /*0058*/ 	.byte	0x03, 0x50
        /*005a*/ 	.short	0x0000


	//----- nvinfo : EIATTR_MAXREG_COUNT
	.align		4
        /*005c*/ 	.byte	0x03, 0x1b
        /*005e*/ 	.short	0x00ff


	//----- nvinfo : EIATTR_NUM_BARRIERS
	.align		4
        /*0060*/ 	.byte	0x02, 0x4c
        /*0062*/ 	.byte	0x01
	.zero		1


	//----- nvinfo : EIATTR_MERCURY_ISA_VERSION
	.align		4
        /*0064*/ 	.byte	0x03, 0x5f
        /*0066*/ 	.short	0x0101


	//----- nvinfo : EIATTR_VRC_CTA_INIT_COUNT
	.align		4
        /*0068*/ 	.byte	0x02, 0x4a
	.zero		1
	.zero		1


	//----- nvinfo : EIATTR_EXIT_INSTR_OFFSETS
	.align		4
        /*006c*/ 	.byte	0x04, 0x1c
        /*006e*/ 	.short	(.L_22 - .L_21)


	//   ....[0]....
.L_21:
        /*0070*/ 	.word	0x00000090


	//   ....[1]....
        /*0074*/ 	.word	0x00000300


	//----- nvinfo : EIATTR_CRS_STACK_SIZE
	.align		4
.L_22:
        /*0078*/ 	.byte	0x04, 0x1e
        /*007a*/ 	.short	(.L_24 - .L_23)
.L_23:
        /*007c*/ 	.word	0x00000000


	//----- nvinfo : EIATTR_CBANK_PARAM_SIZE
	.align		4
.L_24:
        /*0080*/ 	.byte	0x03, 0x19
        /*0082*/ 	.short	0x0028


	//----- nvinfo : EIATTR_PARAM_CBANK
	.align		4
        /*0084*/ 	.byte	0x04, 0x0a
        /*0086*/ 	.short	(.L_26 - .L_25)
	.align		4
.L_25:
        /*0088*/ 	.word	index@(.nv.constant0._Z23calculate_triliterationPfS_S_S_S_)
        /*008c*/ 	.short	0x0380
        /*008e*/ 	.short	0x0028


	//----- nvinfo : EIATTR_SW_WAR
	.align		4
.L_26:
        /*0090*/ 	.byte	0x04, 0x36
        /*0092*/ 	.short	(.L_28 - .L_27)
.L_27:
        /*0094*/ 	.word	0x00000008
.L_28:


//--------------------- .nv.callgraph             --------------------------
	.section	.nv.callgraph,"",@"SHT_CUDA_CALLGRAPH"
	.align	4
	.sectionentsize	8
	.align		4
        /*0000*/ 	.word	0x00000000
	.align		4
        /*0004*/ 	.word	0xffffffff
	.align		4
        /*0008*/ 	.word	0x00000000
	.align		4
        /*000c*/ 	.word	0xfffffffe
	.align		4
        /*0010*/ 	.word	0x00000000
	.align		4
        /*0014*/ 	.word	0xfffffffd
	.align		4
        /*0018*/ 	.word	0x00000000
	.align		4
        /*001c*/ 	.word	0xfffffffc


//--------------------- .nv.constant4             --------------------------
	.section	.nv.constant4,"a",@progbits
	.align	8
	.align		8
.nv.constant4:
        /*0000*/ 	.dword	dNUM
	.align		8
        /*0008*/ 	.dword	dBLOCK_N


//--------------------- .nv.constant3             --------------------------
	.section	.nv.constant3,"a",@progbits
	.align	4
.nv.constant3:
	.type		dTHREAD_N,@object
	.size		dTHREAD_N,(.L_2 - dTHREAD_N)
dTHREAD_N:
	.zero		4
.L_2:


//--------------------- .text._Z23calculate_triliterationPfS_S_S_S_ --------------------------
	.section	.text._Z23calculate_triliterationPfS_S_S_S_,"ax",@progbits
	.align	128
        .global         _Z23calculate_triliterationPfS_S_S_S_
        .type           _Z23calculate_triliterationPfS_S_S_S_,@function
        .size           _Z23calculate_triliterationPfS_S_S_S_,(.L_x_2 - _Z23calculate_triliterationPfS_S_S_S_)
        .other          _Z23calculate_triliterationPfS_S_S_S_,@"STO_CUDA_ENTRY STV_DEFAULT"
_Z23calculate_triliterationPfS_S_S_S_:
.text._Z23calculate_triliterationPfS_S_S_S_:
[----:B------:R-:W-:Y:S08]  /*0000*/  LDC R1, c[0x0][0x37c] ;  /* 0x0000df00ff017b82 */ /* 0x000ff00000000800 */
[----:B------:R-:W0:Y:S01]  /*0010*/  LDC.64 R2, c[0x4][RZ] ;  /* 0x01000000ff027b82 */ /* 0x000e220000000a00 */
[----:B------:R-:W0:Y:S01]  /*0020*/  LDCU.64 UR6, c[0x0][0x358] ;  /* 0x00006b00ff0677ac */ /* 0x000e220008000a00 */
[----:B------:R-:W1:Y:S06]  /*0030*/  S2R R10, SR_TID.X ;  /* 0x00000000000a7919 */ /* 0x000e6c0000002100 */
[----:B------:R-:W1:Y:S08]  /*0040*/  S2UR UR4, SR_CTAID.X ;  /* 0x00000000000479c3 */ /* 0x000e700000002500 */
[----:B------:R-:W1:Y:S01]  /*0050*/  LDC R11, c[0x3][RZ] ;  /* 0x00c00000ff0b7b82 */ /* 0x000e620000000800 */
[----:B0-----:R-:W2:Y:S01]  /*0060*/  LDG.E R0, desc[UR6][R2.64] ;  /* 0x0000000602007981 */ /* 0x001ea2000c1e1900 */
[----:B-1----:R-:W-:-:S05]  /*0070*/  IMAD R11, R11, UR4, R10 ;  /* 0x000000040b0b7c24 */ /* 0x002fca000f8e020a */
[----:B--2---:R-:W-:-:S13]  /*0080*/  ISETP.GE.AND P0, PT, R11, R0, PT ;  /* 0x000000000b00720c */ /* 0x004fda0003f06270 */
[----:B------:R-:W-:Y:S05]  /*0090*/  @P0 EXIT ;  /* 0x000000000000094d */ /* 0x000fea0003800000 */
[----:B------:R-:W0:Y:S01]  /*00a0*/  LDC.64 R12, c[0x4][0x8] ;  /* 0x01000200ff0c7b82 */ /* 0x000e220000000a00 */
[----:B------:R-:W1:Y:S07]  /*00b0*/  LDCU UR8, c[0x3][URZ] ;  /* 0x00c00000ff0877ac */ /* 0x000e6e0008000800 */
[----:B------:R-:W2:Y:S08]  /*00c0*/  S2UR UR5, SR_CgaCtaId ;  /* 0x00000000000579c3 */ /* 0x000eb00000008800 */
[----:B------:R-:W3:Y:S01]  /*00d0*/  LDC.64 R4, c[0x0][0x390] ;  /* 0x0000e400ff047b82 */ /* 0x000ee20000000a00 */
[----:B0-----:R0:W5:Y:S07]  /*00e0*/  LDG.E R0, desc[UR6][R12.64] ;  /* 0x000000060c007981 */ /* 0x00116e000c1e1900 */
[----:B------:R-:W4:Y:S01]  /*00f0*/  LDC.64 R6, c[0x0][0x380] ;  /* 0x0000e000ff067b82 */ /* 0x000f220000000a00 */
[----:B------:R-:W-:-:S02]  /*0100*/  UMOV UR4, 0x400 ;  /* 0x0000040000047882 */ /* 0x000fc40000000000 */
[----:B--2---:R-:W-:-:S05]  /*0110*/  ULEA UR4, UR5, UR4, 0x18 ;  /* 0x0000000405047291 */ /* 0x004fca000f8ec0ff */
[----:B------:R-:W2:Y:S01]  /*0120*/  LDC.64 R8, c[0x0][0x388] ;  /* 0x0000e200ff087b82 */ /* 0x000ea20000000a00 */
[----:B01-3--:R-:W-:-:S07]  /*0130*/  LEA R10, R10, UR4, 0x2 ;  /* 0x000000040a0a7c11 */ /* 0x00bfce000f8e10ff */
.L_x_0:
[----:B----4-:R-:W-:-:S04]  /*0140*/  IMAD.WIDE R12, R11, 0x4, R6 ;  /* 0x000000040b0c7825 */ /* 0x010fc800078e0206 */
[C---:B--2---:R-:W-:Y:S02]  /*0150*/  IMAD.WIDE R14, R11.reuse, 0x4, R8 ;  /* 0x000000040b0e7825 */ /* 0x044fe400078e0208 */
[----:B------:R-:W2:Y:S02]  /*0160*/  LDG.E R12, desc[UR6][R12.64] ;  /* 0x000000060c0c7981 */ /* 0x000ea4000c1e1900 */
[C---:B------:R-:W-:Y:S02]  /*0170*/  IMAD.WIDE R16, R11.reuse, 0x4, R4 ;  /* 0x000000040b107825 */ /* 0x040fe400078e0204 */
[----:B------:R-:W2:Y:S04]  /*0180*/  LDG.E R15, desc[UR6][R14.64] ;  /* 0x000000060e0f7981 */ /* 0x000ea8000c1e1900 */
[----:B------:R-:W3:Y:S01]  /*0190*/  LDG.E R17, desc[UR6][R16.64] ;  /* 0x0000000610117981 */ /* 0x000ee2000c1e1900 */
[----:B------:R-:W-:Y:S05]  /*01a0*/  WARPSYNC.ALL ;  /* 0x0000000000007948 */ /* 0x000fea0003800000 */
[----:B------:R-:W-:Y:S01]  /*01b0*/  LOP3.LUT P0, RZ, R11, 0x3, RZ, 0xc0, !PT ;  /* 0x000000030bff7812 */ /* 0x000fe2000780c0ff */
[----:B--2---:R-:W-:-:S12]  /*01c0*/  FADD R18, R12, R15 ;  /* 0x0000000f0c127221 */ /* 0x004fd80000000000 */
[----:B------:R-:W0:Y:S01]  /*01d0*/  @!P0 LDC.64 R12, c[0x0][0x398] ;  /* 0x0000e600ff0c8b82 */ /* 0x000e220000000a00 */
[----:B---3--:R-:W-:-:S05]  /*01e0*/  FADD R19, R18, R17 ;  /* 0x0000001112137221 */ /* 0x008fca0000000000 */
[----:B------:R-:W-:Y:S02]  /*01f0*/  STS [R10], R19 ;  /* 0x000000130a007388 */ /* 0x000fe40000000800 */
[----:B------:R-:W-:Y:S06]  /*0200*/  BAR.SYNC.DEFER_BLOCKING 0x0 ;  /* 0x0000000000007b1d */ /* 0x000fec0000010000 */
[----:B------:R-:W-:Y:S04]  /*0210*/  @!P0 LDS R18, [R10] ;  /* 0x000000000a128984 */ /* 0x000fe80000000800 */
[----:B------:R-:W1:Y:S04]  /*0220*/  @!P0 LDS R21, [R10+0x4] ;  /* 0x000004000a158984 */ /* 0x000e680000000800 */
[----:B------:R-:W2:Y:S04]  /*0230*/  @!P0 LDS R23, [R10+0x8] ;  /* 0x000008000a178984 */ /* 0x000ea80000000800 */
[----:B------:R-:W3:Y:S01]  /*0240*/  @!P0 LDS R15, [R10+0xc] ;  /* 0x00000c000a0f8984 */ /* 0x000ee20000000800 */
[----:B------:R-:W-:-:S05]  /*0250*/  @!P0 SHF.R.S32.HI R17, RZ, 0x2, R11 ;  /* 0x00000002ff118819 */ /* 0x000fca000001140b */
[----:B0-----:R-:W-:-:S04]  /*0260*/  @!P0 IMAD.WIDE R12, R17, 0x4, R12 ;  /* 0x00000004110c8825 */ /* 0x001fc800078e020c */
[----:B-1----:R-:W-:-:S04]  /*0270*/  @!P0 FADD R18, R18, R21 ;  /* 0x0000001512128221 */ /* 0x002fc80000000000 */
[----:B--2---:R-:W-:-:S04]  /*0280*/  @!P0 FADD R18, R18, R23 ;  /* 0x0000001712128221 */ /* 0x004fc80000000000 */
[----:B---3--:R-:W-:-:S05]  /*0290*/  @!P0 FADD R15, R18, R15 ;  /* 0x0000000f120f8221 */ /* 0x008fca0000000000 */
[----:B------:R0:W-:Y:S01]  /*02a0*/  @!P0 STG.E desc[UR6][R12.64], R15 ;  /* 0x0000000f0c008986 */ /* 0x0001e2000c101906 */
[----:B------:R-:W-:Y:S06]  /*02b0*/  BAR.SYNC.DEFER_BLOCKING 0x0 ;  /* 0x0000000000007b1d */ /* 0x000fec0000010000 */
[----:B------:R-:W2:Y:S01]  /*02c0*/  LDG.E R14, desc[UR6][R2.64] ;  /* 0x00000006020e7981 */ /* 0x000ea2000c1e1900 */
[----:B-----5:R-:W-:-:S05]  /*02d0*/  IMAD R11, R0, UR8, R11 ;  /* 0x00000008000b7c24 */ /* 0x020fca000f8e020b */
[----:B--2---:R-:W-:-:S13]  /*02e0*/  ISETP.GE.AND P0, PT, R11, R14, PT ;  /* 0x0000000e0b00720c */ /* 0x004fda0003f06270 */
[----:B0-----:R-:W-:Y:S05]  /*02f0*/  @!P0 BRA `(.L_x_0) ;  /* 0xfffffffc00908947 */ /* 0x001fea000383ffff */
[----:B------:R-:W-:Y:S05]  /*0300*/  EXIT ;  /* 0x000000000000794d */ /* 0x000fea0003800000 */
.L_x_1:
[----:B------:R-:W-:-:S00]  /*0310*/  BRA `(.L_x_1) ;  /* 0xfffffffc00fc7947 */ /* 0x000fc0000383ffff */
[----:B------:R-:W-:-:S00]  /*0320*/  NOP ;  /* 0x0000000000007918 */ /* 0x000fc00000000000 */
        /* <DEDUP_REMOVED lines=13> */
.L_x_2:


//--------------------- .nv.shared._Z23calculate_triliterationPfS_S_S_S_ --------------------------
	.section	.nv.shared._Z23calculate_triliterationPfS_S_S_S_,"aw",@nobits
	.sectionflags	@""
	.align	16
	.zero		1024


//--------------------- .nv.shared.reserved.0     --------------------------
	.section	.nv.shared.reserved.0,"aw",@nobits
	.weak		__nv_reservedSMEM_offset_0_alias
	.size		__nv_reservedSMEM_offset_0_alias, 0, 64
	.other		__nv_reservedSMEM_offset_0_alias,@"STO_CUDA_RESERVED_SHARED STV_DEFAULT"
__nv_reservedSMEM_offset_0_alias:
	.zero		0
	.zero		64


//--------------------- .nv.global                --------------------------
	.section	.nv.global,"aw",@nobits
	.align	4
.nv.global:
	.type		dNUM,@object
	.size		dNUM,(dBLOCK_N - dNUM)
dNUM:
	.zero		4
	.type		dBLOCK_N,@object
	.size		dBLOCK_N,(.L_1 - dBLOCK_N)
dBLOCK_N:
	.zero		4
.L_1:


//--------------------- .nv.constant0._Z23calculate_triliterationPfS_S_S_S_ --------------------------
	.section	.nv.constant0._Z23calculate_triliterationPfS_S_S_S_,"a",@progbits
	.sectionflags	@""
	.align	4
.nv.constant0._Z23calculate_triliterationPfS_S_S_S_:
	.zero		936


//--------------------- SYMBOLS --------------------------

	.type		.nv.reservedSmem.offset0,@object
	.size		.nv.reservedSmem.offset0,0x4
	.type		.nv.reservedSmem.cap,@object
	.size		.nv.reservedSmem.cap,0x4
